//
// Generated by NVIDIA NVVM Compiler
//
// Compiler Build ID: CL-36424714
// Cuda compilation tools, release 13.0, V13.0.88
// Based on NVVM 20.0.0
//

.version 9.0
.target sm_100
.address_size 64

	// .globl	kernel

.visible .entry kernel(
	.param .u64 .ptr .align 1 kernel_param_0,
	.param .u16 kernel_param_1
)
{


	ret;

}


// ===== COMPILED SASS (sm_100) =====

	.target	sm_100

	.elftype	@"ET_EXEC"


//--------------------- .note.nv.tkinfo           --------------------------
	.section	.note.nv.tkinfo,"",@"SHT_NOTE"
	.sectionflags	@"SHF_NOTE_NV_TKINFO"
	.tkinfo
        /*0018*/ 	.word	0x00000002
        /*0030*/ 	.string	""
        /*0030*/ 	.string	"ptxas"
        /*0030*/ 	.string	"Cuda compilation tools, release 13.0, V13.0.88"
        /*0030*/ 	.string	"Build cuda_13.0.r13.0/compiler.36424714_0"
        /*0030*/ 	.string	"-arch sm_100 -m 64 "



//--------------------- .note.nv.cuinfo           --------------------------
	.section	.note.nv.cuinfo,"",@"SHT_NOTE"
	.sectionflags	@"SHF_NOTE_NV_CUINFO"
        /*0018*/ 	.short	0x0002
        /*001a*/ 	.short	0x0064
        /*001c*/ 	.short	0x0082
	.zero		2


//--------------------- .nv.info                  --------------------------
	.section	.nv.info,"",@"SHT_CUDA_INFO"
	.align	4


	//----- nvinfo : EIATTR_REGCOUNT
	.align		4
        /*0000*/ 	.byte	0x04, 0x2f
        /*0002*/ 	.short	(.L_1 - .L_0)
	.align		4
.L_0:
        /*0004*/ 	.word	index@(kernel)
        /*0008*/ 	.word	0x00000004


	//----- nvinfo : EIATTR_FRAME_SIZE
	.align		4
.L_1:
        /*000c*/ 	.byte	0x04, 0x11
        /*000e*/ 	.short	(.L_3 - .L_2)
	.align		4
.L_2:
        /*0010*/ 	.word	index@(kernel)
        /*0014*/ 	.word	0x00000000


	//----- nvinfo : EIATTR_MIN_STACK_SIZE
	.align		4
.L_3:
        /*0018*/ 	.byte	0x04, 0x12
        /*001a*/ 	.short	(.L_5 - .L_4)
	.align		4
.L_4:
        /*001c*/ 	.word	index@(kernel)
        /*0020*/ 	.word	0x00000000
.L_5:


//--------------------- .nv.compat                --------------------------
	.section	.nv.compat,"",@"SHT_CUDA_COMPAT_INFO"
	.align	4
        /*0000*/ 	.byte	0x02, 0x09, 0x00, 0x00, 0x02, 0x02, 0x01, 0x00, 0x02, 0x05, 0x05, 0x00, 0x03, 0x07, 0x01, 0x01
        /*0010*/ 	.byte	0x02, 0x03, 0x00, 0x00, 0x02, 0x06, 0x01, 0x00, 0x04, 0x0b, 0x08, 0x00, 0x09, 0x00, 0x00, 0x00
        /*0020*/ 	.byte	0x00, 0x00, 0x00, 0x00


//--------------------- .nv.info.kernel           --------------------------
	.section	.nv.info.kernel,"",@"SHT_CUDA_INFO"
	.sectionflags	@""
	.align	4


	//----- nvinfo : EIATTR_CUDA_API_VERSION
	.align		4
        /*0000*/ 	.byte	0x04, 0x37
        /*0002*/ 	.short	(.L_7 - .L_6)
.L_6:
        /*0004*/ 	.word	0x00000082


	//----- nvinfo : EIATTR_KPARAM_INFO
	.align		4
.L_7:
        /*0008*/ 	.byte	0x04, 0x17
        /*000a*/ 	.short	(.L_9 - .L_8)
.L_8:
        /*000c*/ 	.word	0x00000000
        /*0010*/ 	.short	0x0001
        /*0012*/ 	.short	0x0008
        /*0014*/ 	.byte	0x00, 0xf0, 0x09, 0x00


	//----- nvinfo : EIATTR_KPARAM_INFO
	.align		4
.L_9:
        /*0018*/ 	.byte	0x04, 0x17
        /*001a*/ 	.short	(.L_11 - .L_10)
.L_10:
        /*001c*/ 	.word	0x00000000
        /*0020*/ 	.short	0x0000
        /*0022*/ 	.short	0x0000
        /*0024*/ 	.byte	0x00, 0xf5, 0x21, 0x00


	//----- nvinfo : EIATTR_SPARSE_MMA_MASK
	.align		4
.L_11:
        /*0028*/ 	.byte	0x03, 0x50
        /*002a*/ 	.short	0x0000


	//----- nvinfo : EIATTR_MAXREG_COUNT
	.align		4
        /*002c*/ 	.byte	0x03, 0x1b
        /*002e*/ 	.short	0x00ff


	//----- nvinfo : EIATTR_MERCURY_ISA_VERSION
	.align		4
        /*0030*/ 	.byte	0x03, 0x5f
        /*0032*/ 	.short	0x0101


	//----- nvinfo : EIATTR_VRC_CTA_INIT_COUNT
	.align		4
        /*0034*/ 	.byte	0x02, 0x4a
	.zero		1
	.zero		1


	//----- nvinfo : EIATTR_EXIT_INSTR_OFFSETS
	.align		4
        /*0038*/ 	.byte	0x04, 0x1c
        /*003a*/ 	.short	(.L_13 - .L_12)


	//   ....[0]....
.L_12:
        /*003c*/ 	.word	0x00000010


	//----- nvinfo : EIATTR_CBANK_PARAM_SIZE
	.align		4
.L_13:
        /*0040*/ 	.byte	0x03, 0x19
        /*0042*/ 	.short	0x000a


	//----- nvinfo : EIATTR_PARAM_CBANK
	.align		4
        /*0044*/ 	.byte	0x04, 0x0a
        /*0046*/ 	.short	(.L_15 - .L_14)
	.align		4
.L_14:
        /*0048*/ 	.word	index@(.nv.constant0.kernel)
        /*004c*/ 	.short	0x0380
        /*004e*/ 	.short	0x000a


	//----- nvinfo : EIATTR_SW_WAR
	.align		4
.L_15:
        /*0050*/ 	.byte	0x04, 0x36
        /*0052*/ 	.short	(.L_17 - .L_16)
.L_16:
        /*0054*/ 	.word	0x00000008
.L_17:


//--------------------- .nv.callgraph             --------------------------
	.section	.nv.callgraph,"",@"SHT_CUDA_CALLGRAPH"
	.align	4
	.sectionentsize	8
	.align		4
        /*0000*/ 	.word	0x00000000
	.align		4
        /*0004*/ 	.word	0xffffffff
	.align		4
        /*0008*/ 	.word	0x00000000
	.align		4
        /*000c*/ 	.word	0xfffffffe
	.align		4
        /*0010*/ 	.word	0x00000000
	.align		4
        /*0014*/ 	.word	0xfffffffd
	.align		4
        /*0018*/ 	.word	0x00000000
	.align		4
        /*001c*/ 	.word	0xfffffffc


//--------------------- .text.kernel              --------------------------
	.section	.text.kernel,"ax",@progbits
	.align	128
        .global         kernel
        .type           kernel,@function
        .size           kernel,(.L_x_1 - kernel)
        .other          kernel,@"STO_CUDA_ENTRY STV_DEFAULT"
kernel:
.text.kernel:
[----:B------:R-:W-:Y:S01]  /*0000*/  LDC R1, c[0x0][0x37c] ;  /* 0x0000df00ff017b82 */ /* 0x000fe20000000800 */
[----:B------:R-:W-:Y:S05]  /*0010*/  EXIT ;  /* 0x000000000000794d */ /* 0x000fea0003800000 */
.L_x_0:
[----:B------:R-:W-:-:S00]  /*0020*/  BRA `(.L_x_0) ;  /* 0xfffffffc00fc7947 */ /* 0x000fc0000383ffff */
[----:B------:R-:W-:-:S00]  /*0030*/  NOP ;  /* 0x0000000000007918 */ /* 0x000fc00000000000 */
        /* <DEDUP_REMOVED lines=12> */
.L_x_1:


//--------------------- .nv.shared.reserved.0     --------------------------
	.section	.nv.shared.reserved.0,"aw",@nobits
	.weak		__nv_reservedSMEM_offset_0_alias
	.size		__nv_reservedSMEM_offset_0_alias, 0, 64
	.other		__nv_reservedSMEM_offset_0_alias,@"STO_CUDA_RESERVED_SHARED STV_DEFAULT"
__nv_reservedSMEM_offset_0_alias:
	.zero		0
	.zero		64


//--------------------- .nv.constant0.kernel      --------------------------
	.section	.nv.constant0.kernel,"a",@progbits
	.sectionflags	@""
	.align	4
.nv.constant0.kernel:
	.zero		906


//--------------------- SYMBOLS --------------------------

	.type		.nv.reservedSmem.offset0,@object
	.size		.nv.reservedSmem.offset0,0x4
